	.headerflags	@"EF_CUDA_TEXMODE_UNIFIED EF_CUDA_64BIT_ADDRESS EF_CUDA_ACCELERATORS EF_CUDA_SM90 EF_CUDA_VIRTUAL_SM(EF_CUDA_SM90)"
	.elftype	@"ET_EXEC"


//--------------------- .nv.info                  --------------------------
	.section	.nv.info,"",@"SHT_CUDA_INFO"
	.align	4


	//----- nvinfo : EIATTR_REGCOUNT
	.align		4
        /*0000*/ 	.byte	0x04, 0x2f
        /*0002*/ 	.short	(.L_3 - .L_2)
	.align		4
.L_2:
        /*0004*/ 	.word	index@(triton_poi_fused__native_batch_norm_legit_no_training_relu_25)
        /*0008*/ 	.word	0x00000011


	//----- nvinfo : EIATTR_MIN_STACK_SIZE
	.align		4
.L_3:
        /*000c*/ 	.byte	0x04, 0x12
        /*000e*/ 	.short	(.L_5 - .L_4)
	.align		4
.L_4:
        /*0010*/ 	.word	index@(triton_poi_fused__native_batch_norm_legit_no_training_relu_25)
        /*0014*/ 	.word	0x00000000


	//----- nvinfo : EIATTR_FRAME_SIZE
	.align		4
.L_5:
        /*0018*/ 	.byte	0x04, 0x11
        /*001a*/ 	.short	(.L_7 - .L_6)
	.align		4
.L_6:
        /*001c*/ 	.word	index@(triton_poi_fused__native_batch_norm_legit_no_training_relu_25)
        /*0020*/ 	.word	0x00000000


	//----- nvinfo : EIATTR_MIN_STACK_SIZE
	.align		4
.L_7:
        /*0024*/ 	.byte	0x04, 0x12
        /*0026*/ 	.short	(.L_9 - .L_8)
	.align		4
.L_8:
        /*0028*/ 	.word	index@(triton_poi_fused__native_batch_norm_legit_no_training_relu_25)
        /*002c*/ 	.word	0x00000000
.L_9:


//--------------------- .nv.info.triton_poi_fused__native_batch_norm_legit_no_training_relu_25 --------------------------
	.section	.nv.info.triton_poi_fused__native_batch_norm_legit_no_training_relu_25,"",@"SHT_CUDA_INFO"
	.sectionflags	@""
	.align	4


	//----- nvinfo : EIATTR_CUDA_API_VERSION
	.align		4
        /*0000*/ 	.byte	0x04, 0x37
        /*0002*/ 	.short	(.L_11 - .L_10)
.L_10:
        /*0004*/ 	.word	0x0000007c


	//----- nvinfo : EIATTR_KPARAM_INFO
	.align		4
.L_11:
        /*0008*/ 	.byte	0x04, 0x17
        /*000a*/ 	.short	(.L_13 - .L_12)
.L_12:
        /*000c*/ 	.word	0x00000000
        /*0010*/ 	.short	0x0006
        /*0012*/ 	.short	0x0030
        /*0014*/ 	.byte	0x00, 0xf0, 0x11, 0x00


	//----- nvinfo : EIATTR_KPARAM_INFO
	.align		4
.L_13:
        /*0018*/ 	.byte	0x04, 0x17
        /*001a*/ 	.short	(.L_15 - .L_14)
.L_14:
        /*001c*/ 	.word	0x00000000
        /*0020*/ 	.short	0x0005
        /*0022*/ 	.short	0x0028
        /*0024*/ 	.byte	0x00, 0xf4, 0x21, 0x00


	//----- nvinfo : EIATTR_KPARAM_INFO
	.align		4
.L_15:
        /*0028*/ 	.byte	0x04, 0x17
        /*002a*/ 	.short	(.L_17 - .L_16)
.L_16:
        /*002c*/ 	.word	0x00000000
        /*0030*/ 	.short	0x0004
        /*0032*/ 	.short	0x0020
        /*0034*/ 	.byte	0x00, 0xf4, 0x21, 0x00


	//----- nvinfo : EIATTR_KPARAM_INFO
	.align		4
.L_17:
        /*0038*/ 	.byte	0x04, 0x17
        /*003a*/ 	.short	(.L_19 - .L_18)
.L_18:
        /*003c*/ 	.word	0x00000000
        /*0040*/ 	.short	0x0003
        /*0042*/ 	.short	0x0018
        /*0044*/ 	.byte	0x00, 0xf4, 0x21, 0x00


	//----- nvinfo : EIATTR_KPARAM_INFO
	.align		4
.L_19:
        /*0048*/ 	.byte	0x04, 0x17
        /*004a*/ 	.short	(.L_21 - .L_20)
.L_20:
        /*004c*/ 	.word	0x00000000
        /*0050*/ 	.short	0x0002
        /*0052*/ 	.short	0x0010
        /*0054*/ 	.byte	0x00, 0xf4, 0x21, 0x00


	//----- nvinfo : EIATTR_KPARAM_INFO
	.align		4
.L_21:
        /*0058*/ 	.byte	0x04, 0x17
        /*005a*/ 	.short	(.L_23 - .L_22)
.L_22:
        /*005c*/ 	.word	0x00000000
        /*0060*/ 	.short	0x0001
        /*0062*/ 	.short	0x0008
        /*0064*/ 	.byte	0x00, 0xf4, 0x21, 0x00


	//----- nvinfo : EIATTR_KPARAM_INFO
	.align		4
.L_23:
        /*0068*/ 	.byte	0x04, 0x17
        /*006a*/ 	.short	(.L_25 - .L_24)
.L_24:
        /*006c*/ 	.word	0x00000000
        /*0070*/ 	.short	0x0000
        /*0072*/ 	.short	0x0000
        /*0074*/ 	.byte	0x00, 0xf4, 0x21, 0x00


	//----- nvinfo : EIATTR_SPARSE_MMA_MASK
	.align		4
.L_25:
        /*0078*/ 	.byte	0x03, 0x50
        /*007a*/ 	.short	0x0000


	//----- nvinfo : EIATTR_MAXREG_COUNT
	.align		4
        /*007c*/ 	.byte	0x03, 0x1b
        /*007e*/ 	.short	0x00ff


	//----- nvinfo : EIATTR_EXIT_INSTR_OFFSETS
	.align		4
        /*0080*/ 	.byte	0x04, 0x1c
        /*0082*/ 	.short	(.L_27 - .L_26)


	//   ....[0]....
.L_26:
        /*0084*/ 	.word	0x00000360


	//----- nvinfo : EIATTR_REQNTID
	.align		4
.L_27:
        /*0088*/ 	.byte	0x04, 0x10
        /*008a*/ 	.short	(.L_29 - .L_28)
.L_28:
        /*008c*/ 	.word	0x00000080
        /*0090*/ 	.word	0x00000001
        /*0094*/ 	.word	0x00000001


	//----- nvinfo : EIATTR_CBANK_PARAM_SIZE
	.align		4
.L_29:
        /*0098*/ 	.byte	0x03, 0x19
        /*009a*/ 	.short	0x0034


	//----- nvinfo : EIATTR_PARAM_CBANK
	.align		4
        /*009c*/ 	.byte	0x04, 0x0a
        /*009e*/ 	.short	(.L_31 - .L_30)
	.align		4
.L_30:
        /*00a0*/ 	.word	index@(.nv.constant0.triton_poi_fused__native_batch_norm_legit_no_training_relu_25)
        /*00a4*/ 	.short	0x0210
        /*00a6*/ 	.short	0x0034


	//----- nvinfo : EIATTR_SW_WAR
	.align		4
.L_31:
        /*00a8*/ 	.byte	0x04, 0x36
        /*00aa*/ 	.short	(.L_33 - .L_32)
.L_32:
        /*00ac*/ 	.word	0x00000008
.L_33:


//--------------------- .nv.callgraph             --------------------------
	.section	.nv.callgraph,"",@"SHT_CUDA_CALLGRAPH"
	.align	4
	.sectionentsize	8
	.align		4
        /*0000*/ 	.word	0x00000000
	.align		4
        /*0004*/ 	.word	0xffffffff
	.align		4
        /*0008*/ 	.word	0x00000000
	.align		4
        /*000c*/ 	.word	0xfffffffe
	.align		4
        /*0010*/ 	.word	0x00000000
	.align		4
        /*0014*/ 	.word	0xfffffffd
	.align		4
        /*0018*/ 	.word	0x00000000
	.align		4
        /*001c*/ 	.word	0xfffffffc


//--------------------- .nv.constant4             --------------------------
	.section	.nv.constant4,"a",@progbits
	.align	8
	.align		8
.nv.constant4:
        /*0000*/ 	.dword	_$_str
	.align		8
        /*0008*/ 	.dword	_$_str_$_2


//--------------------- .text.triton_poi_fused__native_batch_norm_legit_no_training_relu_25 --------------------------
	.section	.text.triton_poi_fused__native_batch_norm_legit_no_training_relu_25,"ax",@progbits
	.align	128
        .global         triton_poi_fused__native_batch_norm_legit_no_training_relu_25
        .type           triton_poi_fused__native_batch_norm_legit_no_training_relu_25,@function
        .size           triton_poi_fused__native_batch_norm_legit_no_training_relu_25,(.L_x_1 - triton_poi_fused__native_batch_norm_legit_no_training_relu_25)
        .other          triton_poi_fused__native_batch_norm_legit_no_training_relu_25,@"STO_CUDA_ENTRY STV_DEFAULT"
triton_poi_fused__native_batch_norm_legit_no_training_relu_25:
.text.triton_poi_fused__native_batch_norm_legit_no_training_relu_25:
[----:B------:R-:W-:Y:S01]  /*0000*/  LDC R1, c[0x0][0x28] ;  /* 0x00000a00ff017b82 */ /* 0x000fe20000000800 */
[----:B------:R-:W1:Y:S07]  /*0010*/  S2R R0, SR_TID.X ;  /* 0x0000000000007919 */ /* 0x000e6e0000002100 */
[----:B------:R-:W2:Y:S01]  /*0020*/  LDC.64 R6, c[0x0][0x220] ;  /* 0x00008800ff067b82 */ /* 0x000ea20000000a00 */
[----:B------:R-:W-:Y:S01]  /*0030*/  ULDC.64 UR4, c[0x0][0x208] ;  /* 0x0000820000047ab9 */ /* 0x000fe20000000a00 */
[----:B------:R-:W3:Y:S06]  /*0040*/  S2R R5, SR_CTAID.X ;  /* 0x0000000000057919 */ /* 0x000eec0000002500 */
[----:B------:R-:W4:Y:S08]  /*0050*/  LDC.64 R8, c[0x0][0x228] ;  /* 0x00008a00ff087b82 */ /* 0x000f300000000a00 */
[----:B------:R-:W5:Y:S01]  /*0060*/  LDC.64 R10, c[0x0][0x230] ;  /* 0x00008c00ff0a7b82 */ /* 0x000f620000000a00 */
[----:B-1----:R-:W-:-:S02]  /*0070*/  SHF.L.U32 R0, R0, 0x1, RZ ;  /* 0x0000000100007819 */ /* 0x002fc400000006ff */
[----:B---3--:R-:W-:Y:S02]  /*0080*/  SHF.R.S32.HI R3, RZ, 0x17, R5 ;  /* 0x00000017ff037819 */ /* 0x008fe40000011405 */
[----:B------:R-:W-:Y:S02]  /*0090*/  LOP3.LUT R0, R0, 0xfe, RZ, 0xc0, !PT ;  /* 0x000000fe00007812 */ /* 0x000fe400078ec0ff */
[----:B------:R-:W-:Y:S02]  /*00a0*/  SGXT R3, R3, 0x1 ;  /* 0x000000010303781a */ /* 0x000fe40000000200 */
[----:B------:R-:W-:-:S04]  /*00b0*/  LEA R0, R5, R0, 0x8 ;  /* 0x0000000005007211 */ /* 0x000fc800078e40ff */
[----:B------:R-:W-:-:S04]  /*00c0*/  LEA.HI R3, R3, R0, RZ, 0x6 ;  /* 0x0000000003037211 */ /* 0x000fc800078f30ff */
[----:B------:R-:W-:-:S05]  /*00d0*/  SHF.R.S32.HI R3, RZ, 0x6, R3 ;  /* 0x00000006ff037819 */ /* 0x000fca0000011403 */
[----:B------:R-:W-:-:S05]  /*00e0*/  IMAD.HI R2, R3, 0x2aaaaaab, RZ ;  /* 0x2aaaaaab03027827 */ /* 0x000fca00078e02ff */
[----:B------:R-:W-:-:S04]  /*00f0*/  SHF.R.U32.HI R5, RZ, 0x1f, R2 ;  /* 0x0000001fff057819 */ /* 0x000fc80000011602 */
[----:B------:R-:W-:Y:S02]  /*0100*/  LEA.HI R2, R2, R5, RZ, 0x1d ;  /* 0x0000000502027211 */ /* 0x000fe400078fe8ff */
[----:B------:R-:W1:Y:S03]  /*0110*/  LDC.64 R4, c[0x0][0x218] ;  /* 0x00008600ff047b82 */ /* 0x000e660000000a00 */
[----:B------:R-:W-:-:S04]  /*0120*/  IMAD R13, R2, -0x30, R3 ;  /* 0xffffffd0020d7824 */ /* 0x000fc800078e0203 */
[C---:B--2---:R-:W-:Y:S01]  /*0130*/  IMAD.WIDE R6, R13.reuse, 0x4, R6 ;  /* 0x000000040d067825 */ /* 0x044fe200078e0206 */
[----:B------:R-:W2:Y:S05]  /*0140*/  LDC.64 R2, c[0x0][0x210] ;  /* 0x00008400ff027b82 */ /* 0x000eaa0000000a00 */
[----:B------:R-:W3:Y:S01]  /*0150*/  LDG.E.EL R6, desc[UR4][R6.64] ;  /* 0x0000000406067981 */ /* 0x000ee2000c2e1900 */
[----:B----4-:R-:W-:-:S04]  /*0160*/  IMAD.WIDE R8, R13, 0x4, R8 ;  /* 0x000000040d087825 */ /* 0x010fc800078e0208 */
[C---:B-----5:R-:W-:Y:S02]  /*0170*/  IMAD.WIDE R10, R13.reuse, 0x4, R10 ;  /* 0x000000040d0a7825 */ /* 0x060fe400078e020a */
[----:B------:R-:W4:Y:S02]  /*0180*/  LDG.E.EL R8, desc[UR4][R8.64] ;  /* 0x0000000408087981 */ /* 0x000f24000c2e1900 */
[----:B-1----:R-:W-:Y:S02]  /*0190*/  IMAD.WIDE R4, R13, 0x4, R4 ;  /* 0x000000040d047825 */ /* 0x002fe400078e0204 */
[----:B------:R-:W4:Y:S04]  /*01a0*/  LDG.E.EL R11, desc[UR4][R10.64] ;  /* 0x000000040a0b7981 */ /* 0x000f28000c2e1900 */
[----:B------:R1:W5:Y:S01]  /*01b0*/  LDG.E.EL R12, desc[UR4][R4.64] ;  /* 0x00000004040c7981 */ /* 0x000362000c2e1900 */
[----:B--2---:R-:W-:-:S06]  /*01c0*/  IMAD.WIDE R2, R0, 0x4, R2 ;  /* 0x0000000400027825 */ /* 0x004fcc00078e0202 */
[----:B------:R-:W5:Y:S01]  /*01d0*/  LDG.E.64 R2, desc[UR4][R2.64] ;  /* 0x0000000402027981 */ /* 0x000f62000c1e1b00 */
[----:B------:R-:W-:Y:S01]  /*01e0*/  HFMA2.MMA R14, -RZ, RZ, 1.625, 0 ;  /* 0x3e800000ff0e7435 */ /* 0x000fe200000001ff */
[----:B-1----:R-:W1:Y:S02]  /*01f0*/  LDC.64 R4, c[0x0][0x238] ;  /* 0x00008e00ff047b82 */ /* 0x002e640000000a00 */
[----:B-1----:R-:W-:-:S04]  /*0200*/  IMAD.WIDE R4, R0, 0x4, R4 ;  /* 0x0000000400047825 */ /* 0x002fc800078e0204 */
[----:B---3--:R-:W-:-:S04]  /*0210*/  FADD R6, R6, 9.9999997473787516356e-06 ;  /* 0x3727c5ac06067421 */ /* 0x008fc80000000000 */
[----:B------:R-:W1:Y:S02]  /*0220*/  MUFU.SQRT R7, R6 ;  /* 0x0000000600077308 */ /* 0x000e640000002000 */
[C---:B-1----:R-:W-:Y:S02]  /*0230*/  FSETP.GT.AND P0, PT, R7.reuse, 8.50705917302346158658e+37, PT ;  /* 0x7e8000000700780b */ /* 0x042fe40003f04000 */
[----:B------:R-:W-:-:S11]  /*0240*/  FSETP.GEU.AND P1, PT, R7, 1.175494350822287508e-38, PT ;  /* 0x008000000700780b */ /* 0x000fd60003f2e000 */
[----:B------:R-:W-:-:S04]  /*0250*/  @P0 FMUL R7, R7, 0.25 ;  /* 0x3e80000007070820 */ /* 0x000fc80000400000 */
[----:B------:R-:W-:-:S06]  /*0260*/  @!P1 FMUL R7, R7, 16777216 ;  /* 0x4b80000007079820 */ /* 0x000fcc0000400000 */
[----:B------:R-:W1:Y:S01]  /*0270*/  MUFU.RCP R7, R7 ;  /* 0x0000000700077308 */ /* 0x000e620000001000 */
[----:B------:R-:W-:Y:S01]  /*0280*/  FSEL R14, R14, 1, P0 ;  /* 0x3f8000000e0e7808 */ /* 0x000fe20000000000 */
[----:B-----5:R-:W-:-:S04]  /*0290*/  FADD R2, R2, -R12 ;  /* 0x8000000c02027221 */ /* 0x020fc80000000000 */
[----:B------:R-:W-:Y:S01]  /*02a0*/  @!P1 FMUL R14, R14, 16777216 ;  /* 0x4b8000000e0e9820 */ /* 0x000fe20000400000 */
[----:B------:R-:W-:-:S03]  /*02b0*/  FADD R3, R3, -R12 ;  /* 0x8000000c03037221 */ /* 0x000fc60000000000 */
[----:B-1----:R-:W-:-:S04]  /*02c0*/  FMUL R14, R7, R14 ;  /* 0x0000000e070e7220 */ /* 0x002fc80000400000 */
[-C--:B------:R-:W-:Y:S01]  /*02d0*/  FMUL R2, R2, R14.reuse ;  /* 0x0000000e02027220 */ /* 0x080fe20000400000 */
[----:B------:R-:W-:-:S03]  /*02e0*/  FMUL R14, R3, R14 ;  /* 0x0000000e030e7220 */ /* 0x000fc60000400000 */
[C-C-:B----4-:R-:W-:Y:S01]  /*02f0*/  FFMA R2, R8.reuse, R2, R11.reuse ;  /* 0x0000000208027223 */ /* 0x150fe2000000000b */
[----:B------:R-:W-:-:S04]  /*0300*/  FFMA R14, R8, R14, R11 ;  /* 0x0000000e080e7223 */ /* 0x000fc8000000000b */
[----:B------:R-:W-:Y:S02]  /*0310*/  FSETP.GEU.AND P0, PT, R2, RZ, PT ;  /* 0x000000ff0200720b */ /* 0x000fe40003f0e000 */
[----:B------:R-:W-:Y:S02]  /*0320*/  FSETP.GEU.AND P1, PT, R14, RZ, PT ;  /* 0x000000ff0e00720b */ /* 0x000fe40003f2e000 */
[----:B------:R-:W-:Y:S02]  /*0330*/  FSEL R2, R2, RZ, P0 ;  /* 0x000000ff02027208 */ /* 0x000fe40000000000 */
[----:B------:R-:W-:-:S05]  /*0340*/  FSEL R3, R14, RZ, P1 ;  /* 0x000000ff0e037208 */ /* 0x000fca0000800000 */
[----:B------:R-:W-:Y:S01]  /*0350*/  STG.E.64 desc[UR4][R4.64], R2 ;  /* 0x0000000204007986 */ /* 0x000fe2000c101b04 */
[----:B------:R-:W-:Y:S05]  /*0360*/  EXIT ;  /* 0x000000000000794d */ /* 0x000fea0003800000 */
.L_x_0:
[----:B------:R-:W-:-:S00]  /*0370*/  BRA `(.L_x_0) ;  /* 0xfffffffc00fc7947 */ /* 0x000fc0000383ffff */
[----:B------:R-:W-:-:S00]  /*0380*/  NOP ;  /* 0x0000000000007918 */ /* 0x000fc00000000000 */
[----:B------:R-:W-:-:S00]  /*0390*/  NOP ;  /* 0x0000000000007918 */ /* 0x000fc00000000000 */
[----:B------:R-:W-:-:S00]  /*03a0*/  NOP ;  /* 0x0000000000007918 */ /* 0x000fc00000000000 */
[----:B------:R-:W-:-:S00]  /*03b0*/  NOP ;  /* 0x0000000000007918 */ /* 0x000fc00000000000 */
[----:B------:R-:W-:-:S00]  /*03c0*/  NOP ;  /* 0x0000000000007918 */ /* 0x000fc00000000000 */
[----:B------:R-:W-:-:S00]  /*03d0*/  NOP ;  /* 0x0000000000007918 */ /* 0x000fc00000000000 */
[----:B------:R-:W-:-:S00]  /*03e0*/  NOP ;  /* 0x0000000000007918 */ /* 0x000fc00000000000 */
[----:B------:R-:W-:-:S00]  /*03f0*/  NOP ;  /* 0x0000000000007918 */ /* 0x000fc00000000000 */
.L_x_1:


//--------------------- .nv.global.init           --------------------------
	.section	.nv.global.init,"aw",@progbits
.nv.global.init:
	.type		_$_str,@object
	.size		_$_str,(_$_str_$_2 - _$_str)
_$_str:
        /*0000*/ 	.byte	0x5f, 0x5f, 0x43, 0x55, 0x44, 0x41, 0x5f, 0x46, 0x54, 0x5a, 0x00
	.type		_$_str_$_2,@object
	.size		_$_str_$_2,(.L_1 - _$_str_$_2)
_$_str_$_2:
        /*000b*/ 	.byte	0x5f, 0x5f, 0x43, 0x55, 0x44, 0x41, 0x5f, 0x50, 0x52, 0x45, 0x43, 0x5f, 0x53, 0x51, 0x52, 0x54
        /*001b*/ 	.byte	0x00
.L_1:


//--------------------- .nv.constant0.triton_poi_fused__native_batch_norm_legit_no_training_relu_25 --------------------------
	.section	.nv.constant0.triton_poi_fused__native_batch_norm_legit_no_training_relu_25,"a",@progbits
	.sectionflags	@""
	.align	4
.nv.constant0.triton_poi_fused__native_batch_norm_legit_no_training_relu_25:
	.zero		580
